//
// Generated by NVIDIA NVVM Compiler
//
// Compiler Build ID: CL-36424714
// Cuda compilation tools, release 13.0, V13.0.88
// Based on NVVM 20.0.0
//

.version 9.0
.target sm_100
.address_size 64

	// .globl	_Z10initializeiPxPbS0_

.visible .entry _Z10initializeiPxPbS0_(
	.param .u32 _Z10initializeiPxPbS0__param_0,
	.param .u64 .ptr .align 1 _Z10initializeiPxPbS0__param_1,
	.param .u64 .ptr .align 1 _Z10initializeiPxPbS0__param_2,
	.param .u64 .ptr .align 1 _Z10initializeiPxPbS0__param_3
)
{
	.reg .pred 	%p<3>;
	.reg .b16 	%rs<2>;
	.reg .b32 	%r<11>;
	.reg .b64 	%rd<13>;

	ld.param.u32 	%r6, [_Z10initializeiPxPbS0__param_0];
	ld.param.u64 	%rd4, [_Z10initializeiPxPbS0__param_1];
	ld.param.u64 	%rd5, [_Z10initializeiPxPbS0__param_2];
	ld.param.u64 	%rd6, [_Z10initializeiPxPbS0__param_3];
	mov.u32 	%r7, %tid.x;
	mov.u32 	%r8, %ctaid.x;
	mov.u32 	%r1, %ntid.x;
	mad.lo.s32 	%r10, %r8, %r1, %r7;
	setp.ge.s32 	%p1, %r10, %r6;
	@%p1 bra 	$L__BB0_3;
	mov.u32 	%r9, %nctaid.x;
	mul.lo.s32 	%r3, %r1, %r9;
	cvta.to.global.u64 	%rd1, %rd4;
	cvta.to.global.u64 	%rd2, %rd6;
	cvta.to.global.u64 	%rd3, %rd5;
$L__BB0_2:
	cvt.s64.s32 	%rd7, %r10;
	mul.wide.s32 	%rd8, %r10, 8;
	add.s64 	%rd9, %rd1, %rd8;
	mov.b64 	%rd10, 9223372036854775807;
	st.global.u64 	[%rd9], %rd10;
	add.s64 	%rd11, %rd2, %rd7;
	mov.b16 	%rs1, 0;
	st.global.u8 	[%rd11], %rs1;
	add.s64 	%rd12, %rd3, %rd7;
	st.global.u8 	[%rd12], %rs1;
	add.s32 	%r10, %r10, %r3;
	setp.lt.s32 	%p2, %r10, %r6;
	@%p2 bra 	$L__BB0_2;
$L__BB0_3:
	ret;

}
	// .globl	_Z28initializeDistOfSourceVertexPxiPb
.visible .entry _Z28initializeDistOfSourceVertexPxiPb(
	.param .u64 .ptr .align 1 _Z28initializeDistOfSourceVertexPxiPb_param_0,
	.param .u32 _Z28initializeDistOfSourceVertexPxiPb_param_1,
	.param .u64 .ptr .align 1 _Z28initializeDistOfSourceVertexPxiPb_param_2
)
{
	.reg .b16 	%rs<2>;
	.reg .b32 	%r<2>;
	.reg .b64 	%rd<10>;

	ld.param.u64 	%rd1, [_Z28initializeDistOfSourceVertexPxiPb_param_0];
	ld.param.u32 	%r1, [_Z28initializeDistOfSourceVertexPxiPb_param_1];
	ld.param.u64 	%rd2, [_Z28initializeDistOfSourceVertexPxiPb_param_2];
	cvta.to.global.u64 	%rd3, %rd2;
	cvta.to.global.u64 	%rd4, %rd1;
	cvt.s64.s32 	%rd5, %r1;
	mul.wide.s32 	%rd6, %r1, 8;
	add.s64 	%rd7, %rd4, %rd6;
	mov.b64 	%rd8, 0;
	st.global.u64 	[%rd7], %rd8;
	add.s64 	%rd9, %rd3, %rd5;
	mov.b16 	%rs1, 1;
	st.global.u8 	[%rd9], %rs1;
	ret;

}
	// .globl	_Z10relaxEdgesiPKiS0_PKxPxPbS4_S4_
.visible .entry _Z10relaxEdgesiPKiS0_PKxPxPbS4_S4_(
	.param .u32 _Z10relaxEdgesiPKiS0_PKxPxPbS4_S4__param_0,
	.param .u64 .ptr .align 1 _Z10relaxEdgesiPKiS0_PKxPxPbS4_S4__param_1,
	.param .u64 .ptr .align 1 _Z10relaxEdgesiPKiS0_PKxPxPbS4_S4__param_2,
	.param .u64 .ptr .align 1 _Z10relaxEdgesiPKiS0_PKxPxPbS4_S4__param_3,
	.param .u64 .ptr .align 1 _Z10relaxEdgesiPKiS0_PKxPxPbS4_S4__param_4,
	.param .u64 .ptr .align 1 _Z10relaxEdgesiPKiS0_PKxPxPbS4_S4__param_5,
	.param .u64 .ptr .align 1 _Z10relaxEdgesiPKiS0_PKxPxPbS4_S4__param_6,
	.param .u64 .ptr .align 1 _Z10relaxEdgesiPKiS0_PKxPxPbS4_S4__param_7
)
{
	.reg .pred 	%p<7>;
	.reg .b16 	%rs<4>;
	.reg .b32 	%r<20>;
	.reg .b64 	%rd<34>;

	ld.param.u32 	%r13, [_Z10relaxEdgesiPKiS0_PKxPxPbS4_S4__param_0];
	ld.param.u64 	%rd12, [_Z10relaxEdgesiPKiS0_PKxPxPbS4_S4__param_1];
	ld.param.u64 	%rd13, [_Z10relaxEdgesiPKiS0_PKxPxPbS4_S4__param_2];
	ld.param.u64 	%rd14, [_Z10relaxEdgesiPKiS0_PKxPxPbS4_S4__param_3];
	ld.param.u64 	%rd18, [_Z10relaxEdgesiPKiS0_PKxPxPbS4_S4__param_4];
	ld.param.u64 	%rd15, [_Z10relaxEdgesiPKiS0_PKxPxPbS4_S4__param_5];
	ld.param.u64 	%rd16, [_Z10relaxEdgesiPKiS0_PKxPxPbS4_S4__param_6];
	ld.param.u64 	%rd17, [_Z10relaxEdgesiPKiS0_PKxPxPbS4_S4__param_7];
	cvta.to.global.u64 	%rd1, %rd18;
	mov.u32 	%r14, %tid.y;
	mov.u32 	%r15, %ctaid.x;
	mov.u32 	%r1, %ntid.y;
	mad.lo.s32 	%r18, %r15, %r1, %r14;
	setp.ge.s32 	%p1, %r18, %r13;
	@%p1 bra 	$L__BB2_9;
	mov.u32 	%r3, %tid.x;
	mov.u32 	%r4, %ntid.x;
	mov.u32 	%r16, %nctaid.x;
	mul.lo.s32 	%r5, %r1, %r16;
	cvta.to.global.u64 	%rd2, %rd15;
	cvta.to.global.u64 	%rd3, %rd12;
	cvta.to.global.u64 	%rd4, %rd13;
	cvta.to.global.u64 	%rd5, %rd14;
	cvta.to.global.u64 	%rd6, %rd16;
	cvta.to.global.u64 	%rd7, %rd17;
$L__BB2_2:
	cvt.s64.s32 	%rd19, %r18;
	add.s64 	%rd8, %rd2, %rd19;
	ld.global.u8 	%rs1, [%rd8];
	setp.eq.s16 	%p2, %rs1, 0;
	@%p2 bra 	$L__BB2_8;
	bar.warp.sync 	-1;
	mov.b16 	%rs2, 0;
	st.global.u8 	[%rd8], %rs2;
	mul.wide.s32 	%rd20, %r18, 4;
	add.s64 	%rd21, %rd3, %rd20;
	ld.global.nc.u32 	%r17, [%rd21];
	add.s32 	%r19, %r17, %r3;
	ld.global.nc.u32 	%r8, [%rd21+4];
	setp.ge.s32 	%p3, %r19, %r8;
	@%p3 bra 	$L__BB2_8;
	mul.wide.s32 	%rd22, %r18, 8;
	add.s64 	%rd9, %rd1, %rd22;
$L__BB2_5:
	mul.wide.s32 	%rd23, %r19, 4;
	add.s64 	%rd24, %rd4, %rd23;
	ld.global.nc.u32 	%r10, [%rd24];
	mul.wide.s32 	%rd25, %r19, 8;
	add.s64 	%rd26, %rd5, %rd25;
	ld.global.nc.u64 	%rd27, [%rd26];
	ld.global.u64 	%rd28, [%rd9];
	add.s64 	%rd10, %rd28, %rd27;
	mul.wide.s32 	%rd29, %r10, 8;
	add.s64 	%rd11, %rd1, %rd29;
	ld.global.u64 	%rd30, [%rd11];
	setp.ge.s64 	%p4, %rd10, %rd30;
	@%p4 bra 	$L__BB2_7;
	cvt.s64.s32 	%rd31, %r10;
	atom.global.min.s64 	%rd32, [%rd11], %rd10;
	add.s64 	%rd33, %rd6, %rd31;
	mov.b16 	%rs3, 1;
	st.global.u8 	[%rd33], %rs3;
	st.global.u8 	[%rd7], %rs3;
$L__BB2_7:
	add.s32 	%r19, %r19, %r4;
	setp.lt.s32 	%p5, %r19, %r8;
	@%p5 bra 	$L__BB2_5;
$L__BB2_8:
	add.s32 	%r18, %r18, %r5;
	setp.lt.s32 	%p6, %r18, %r13;
	@%p6 bra 	$L__BB2_2;
$L__BB2_9:
	ret;

}


// ===== COMPILED SASS (sm_100) =====

	.target	sm_100

	.elftype	@"ET_EXEC"


//--------------------- .note.nv.tkinfo           --------------------------
	.section	.note.nv.tkinfo,"",@"SHT_NOTE"
	.sectionflags	@"SHF_NOTE_NV_TKINFO"
	.tkinfo
        /*0018*/ 	.word	0x00000002
        /*0030*/ 	.string	""
        /*0030*/ 	.string	"ptxas"
        /*0030*/ 	.string	"Cuda compilation tools, release 13.0, V13.0.88"
        /*0030*/ 	.string	"Build cuda_13.0.r13.0/compiler.36424714_0"
        /*0030*/ 	.string	"-arch sm_100 -m 64 "



//--------------------- .note.nv.cuinfo           --------------------------
	.section	.note.nv.cuinfo,"",@"SHT_NOTE"
	.sectionflags	@"SHF_NOTE_NV_CUINFO"
        /*0018*/ 	.short	0x0002
        /*001a*/ 	.short	0x0064
        /*001c*/ 	.short	0x0082
	.zero		2


//--------------------- .nv.info                  --------------------------
	.section	.nv.info,"",@"SHT_CUDA_INFO"
	.align	4


	//----- nvinfo : EIATTR_REGCOUNT
	.align		4
        /*0000*/ 	.byte	0x04, 0x2f
        /*0002*/ 	.short	(.L_1 - .L_0)
	.align		4
.L_0:
        /*0004*/ 	.word	index@(_Z10initializeiPxPbS0_)
        /*0008*/ 	.word	0x00000010


	//----- nvinfo : EIATTR_FRAME_SIZE
	.align		4
.L_1:
        /*000c*/ 	.byte	0x04, 0x11
        /*000e*/ 	.short	(.L_3 - .L_2)
	.align		4
.L_2:
        /*0010*/ 	.word	index@(_Z10initializeiPxPbS0_)
        /*0014*/ 	.word	0x00000000


	//----- nvinfo : EIATTR_REGCOUNT
	.align		4
.L_3:
        /*0018*/ 	.byte	0x04, 0x2f
        /*001a*/ 	.short	(.L_5 - .L_4)
	.align		4
.L_4:
        /*001c*/ 	.word	index@(_Z28initializeDistOfSourceVertexPxiPb)
        /*0020*/ 	.word	0x0000000a


	//----- nvinfo : EIATTR_FRAME_SIZE
	.align		4
.L_5:
        /*0024*/ 	.byte	0x04, 0x11
        /*0026*/ 	.short	(.L_7 - .L_6)
	.align		4
.L_6:
        /*0028*/ 	.word	index@(_Z28initializeDistOfSourceVertexPxiPb)
        /*002c*/ 	.word	0x00000000


	//----- nvinfo : EIATTR_REGCOUNT
	.align		4
.L_7:
        /*0030*/ 	.byte	0x04, 0x2f
        /*0032*/ 	.short	(.L_9 - .L_8)
	.align		4
.L_8:
        /*0034*/ 	.word	index@(_Z10relaxEdgesiPKiS0_PKxPxPbS4_S4_)
        /*0038*/ 	.word	0x0000001c


	//----- nvinfo : EIATTR_FRAME_SIZE
	.align		4
.L_9:
        /*003c*/ 	.byte	0x04, 0x11
        /*003e*/ 	.short	(.L_11 - .L_10)
	.align		4
.L_10:
        /*0040*/ 	.word	index@(_Z10relaxEdgesiPKiS0_PKxPxPbS4_S4_)
        /*0044*/ 	.word	0x00000000


	//----- nvinfo : EIATTR_MIN_STACK_SIZE
	.align		4
.L_11:
        /*0048*/ 	.byte	0x04, 0x12
        /*004a*/ 	.short	(.L_13 - .L_12)
	.align		4
.L_12:
        /*004c*/ 	.word	index@(_Z10relaxEdgesiPKiS0_PKxPxPbS4_S4_)
        /*0050*/ 	.word	0x00000000


	//----- nvinfo : EIATTR_MIN_STACK_SIZE
	.align		4
.L_13:
        /*0054*/ 	.byte	0x04, 0x12
        /*0056*/ 	.short	(.L_15 - .L_14)
	.align		4
.L_14:
        /*0058*/ 	.word	index@(_Z28initializeDistOfSourceVertexPxiPb)
        /*005c*/ 	.word	0x00000000


	//----- nvinfo : EIATTR_MIN_STACK_SIZE
	.align		4
.L_15:
        /*0060*/ 	.byte	0x04, 0x12
        /*0062*/ 	.short	(.L_17 - .L_16)
	.align		4
.L_16:
        /*0064*/ 	.word	index@(_Z10initializeiPxPbS0_)
        /*0068*/ 	.word	0x00000000
.L_17:


//--------------------- .nv.compat                --------------------------
	.section	.nv.compat,"",@"SHT_CUDA_COMPAT_INFO"
	.align	4
        /*0000*/ 	.byte	0x02, 0x09, 0x00, 0x00, 0x02, 0x02, 0x01, 0x00, 0x02, 0x05, 0x05, 0x00, 0x03, 0x07, 0x01, 0x01
        /*0010*/ 	.byte	0x02, 0x03, 0x00, 0x00, 0x02, 0x06, 0x01, 0x00, 0x04, 0x0b, 0x08, 0x00, 0x09, 0x00, 0x00, 0x00
        /*0020*/ 	.byte	0x00, 0x00, 0x00, 0x00


//--------------------- .nv.info._Z10relaxEdgesiPKiS0_PKxPxPbS4_S4_ --------------------------
	.section	.nv.info._Z10relaxEdgesiPKiS0_PKxPxPbS4_S4_,"",@"SHT_CUDA_INFO"
	.sectionflags	@""
	.align	4


	//----- nvinfo : EIATTR_CUDA_API_VERSION
	.align		4
        /*0000*/ 	.byte	0x04, 0x37
        /*0002*/ 	.short	(.L_19 - .L_18)
.L_18:
        /*0004*/ 	.word	0x00000082


	//----- nvinfo : EIATTR_KPARAM_INFO
	.align		4
.L_19:
        /*0008*/ 	.byte	0x04, 0x17
        /*000a*/ 	.short	(.L_21 - .L_20)
.L_20:
        /*000c*/ 	.word	0x00000000
        /*0010*/ 	.short	0x0007
        /*0012*/ 	.short	0x0038
        /*0014*/ 	.byte	0x00, 0xf5, 0x21, 0x00


	//----- nvinfo : EIATTR_KPARAM_INFO
	.align		4
.L_21:
        /*0018*/ 	.byte	0x04, 0x17
        /*001a*/ 	.short	(.L_23 - .L_22)
.L_22:
        /*001c*/ 	.word	0x00000000
        /*0020*/ 	.short	0x0006
        /*0022*/ 	.short	0x0030
        /*0024*/ 	.byte	0x00, 0xf5, 0x21, 0x00


	//----- nvinfo : EIATTR_KPARAM_INFO
	.align		4
.L_23:
        /*0028*/ 	.byte	0x04, 0x17
        /*002a*/ 	.short	(.L_25 - .L_24)
.L_24:
        /*002c*/ 	.word	0x00000000
        /*0030*/ 	.short	0x0005
        /*0032*/ 	.short	0x0028
        /*0034*/ 	.byte	0x00, 0xf5, 0x21, 0x00


	//----- nvinfo : EIATTR_KPARAM_INFO
	.align		4
.L_25:
        /*0038*/ 	.byte	0x04, 0x17
        /*003a*/ 	.short	(.L_27 - .L_26)
.L_26:
        /*003c*/ 	.word	0x00000000
        /*0040*/ 	.short	0x0004
        /*0042*/ 	.short	0x0020
        /*0044*/ 	.byte	0x00, 0xf5, 0x21, 0x00


	//----- nvinfo : EIATTR_KPARAM_INFO
	.align		4
.L_27:
        /*0048*/ 	.byte	0x04, 0x17
        /*004a*/ 	.short	(.L_29 - .L_28)
.L_28:
        /*004c*/ 	.word	0x00000000
        /*0050*/ 	.short	0x0003
        /*0052*/ 	.short	0x0018
        /*0054*/ 	.byte	0x00, 0xf5, 0x21, 0x00


	//----- nvinfo : EIATTR_KPARAM_INFO
	.align		4
.L_29:
        /*0058*/ 	.byte	0x04, 0x17
        /*005a*/ 	.short	(.L_31 - .L_30)
.L_30:
        /*005c*/ 	.word	0x00000000
        /*0060*/ 	.short	0x0002
        /*0062*/ 	.short	0x0010
        /*0064*/ 	.byte	0x00, 0xf5, 0x21, 0x00


	//----- nvinfo : EIATTR_KPARAM_INFO
	.align		4
.L_31:
        /*0068*/ 	.byte	0x04, 0x17
        /*006a*/ 	.short	(.L_33 - .L_32)
.L_32:
        /*006c*/ 	.word	0x00000000
        /*0070*/ 	.short	0x0001
        /*0072*/ 	.short	0x0008
        /*0074*/ 	.byte	0x00, 0xf5, 0x21, 0x00


	//----- nvinfo : EIATTR_KPARAM_INFO
	.align		4
.L_33:
        /*0078*/ 	.byte	0x04, 0x17
        /*007a*/ 	.short	(.L_35 - .L_34)
.L_34:
        /*007c*/ 	.word	0x00000000
        /*0080*/ 	.short	0x0000
        /*0082*/ 	.short	0x0000
        /*0084*/ 	.byte	0x00, 0xf0, 0x11, 0x00


	//----- nvinfo : EIATTR_SPARSE_MMA_MASK
	.align		4
.L_35:
        /*0088*/ 	.byte	0x03, 0x50
        /*008a*/ 	.short	0x0000


	//----- nvinfo : EIATTR_MAXREG_COUNT
	.align		4
        /*008c*/ 	.byte	0x03, 0x1b
        /*008e*/ 	.short	0x00ff


	//----- nvinfo : EIATTR_MERCURY_ISA_VERSION
	.align		4
        /*0090*/ 	.byte	0x03, 0x5f
        /*0092*/ 	.short	0x0101


	//----- nvinfo : EIATTR_COOP_GROUP_MASK_REGIDS
	.align		4
        /*0094*/ 	.byte	0x04, 0x29
        /*0096*/ 	.short	(.L_37 - .L_36)


	//   ....[0]....
.L_36:
        /*0098*/ 	.word	0xffffffff


	//----- nvinfo : EIATTR_COOP_GROUP_INSTR_OFFSETS
	.align		4
.L_37:
        /*009c*/ 	.byte	0x04, 0x28
        /*009e*/ 	.short	(.L_39 - .L_38)


	//   ....[0]....
.L_38:
        /*00a0*/ 	.word	0x00000160


	//----- nvinfo : EIATTR_VRC_CTA_INIT_COUNT
	.align		4
.L_39:
        /*00a4*/ 	.byte	0x02, 0x4a
	.zero		1
	.zero		1


	//----- nvinfo : EIATTR_EXIT_INSTR_OFFSETS
	.align		4
        /*00a8*/ 	.byte	0x04, 0x1c
        /*00aa*/ 	.short	(.L_41 - .L_40)


	//   ....[0]....
.L_40:
        /*00ac*/ 	.word	0x00000070


	//   ....[1]....
        /*00b0*/ 	.word	0x00000410


	//----- nvinfo : EIATTR_CRS_STACK_SIZE
	.align		4
.L_41:
        /*00b4*/ 	.byte	0x04, 0x1e
        /*00b6*/ 	.short	(.L_43 - .L_42)
.L_42:
        /*00b8*/ 	.word	0x00000000


	//----- nvinfo : EIATTR_CBANK_PARAM_SIZE
	.align		4
.L_43:
        /*00bc*/ 	.byte	0x03, 0x19
        /*00be*/ 	.short	0x0040


	//----- nvinfo : EIATTR_PARAM_CBANK
	.align		4
        /*00c0*/ 	.byte	0x04, 0x0a
        /*00c2*/ 	.short	(.L_45 - .L_44)
	.align		4
.L_44:
        /*00c4*/ 	.word	index@(.nv.constant0._Z10relaxEdgesiPKiS0_PKxPxPbS4_S4_)
        /*00c8*/ 	.short	0x0380
        /*00ca*/ 	.short	0x0040


	//----- nvinfo : EIATTR_SW_WAR
	.align		4
.L_45:
        /*00cc*/ 	.byte	0x04, 0x36
        /*00ce*/ 	.short	(.L_47 - .L_46)
.L_46:
        /*00d0*/ 	.word	0x00000008
.L_47:


//--------------------- .nv.info._Z28initializeDistOfSourceVertexPxiPb --------------------------
	.section	.nv.info._Z28initializeDistOfSourceVertexPxiPb,"",@"SHT_CUDA_INFO"
	.sectionflags	@""
	.align	4


	//----- nvinfo : EIATTR_CUDA_API_VERSION
	.align		4
        /*0000*/ 	.byte	0x04, 0x37
        /*0002*/ 	.short	(.L_49 - .L_48)
.L_48:
        /*0004*/ 	.word	0x00000082


	//----- nvinfo : EIATTR_KPARAM_INFO
	.align		4
.L_49:
        /*0008*/ 	.byte	0x04, 0x17
        /*000a*/ 	.short	(.L_51 - .L_50)
.L_50:
        /*000c*/ 	.word	0x00000000
        /*0010*/ 	.short	0x0002
        /*0012*/ 	.short	0x0010
        /*0014*/ 	.byte	0x00, 0xf5, 0x21, 0x00


	//----- nvinfo : EIATTR_KPARAM_INFO
	.align		4
.L_51:
        /*0018*/ 	.byte	0x04, 0x17
        /*001a*/ 	.short	(.L_53 - .L_52)
.L_52:
        /*001c*/ 	.word	0x00000000
        /*0020*/ 	.short	0x0001
        /*0022*/ 	.short	0x0008
        /*0024*/ 	.byte	0x00, 0xf0, 0x11, 0x00


	//----- nvinfo : EIATTR_KPARAM_INFO
	.align		4
.L_53:
        /*0028*/ 	.byte	0x04, 0x17
        /*002a*/ 	.short	(.L_55 - .L_54)
.L_54:
        /*002c*/ 	.word	0x00000000
        /*0030*/ 	.short	0x0000
        /*0032*/ 	.short	0x0000
        /*0034*/ 	.byte	0x00, 0xf5, 0x21, 0x00


	//----- nvinfo : EIATTR_SPARSE_MMA_MASK
	.align		4
.L_55:
        /*0038*/ 	.byte	0x03, 0x50
        /*003a*/ 	.short	0x0000


	//----- nvinfo : EIATTR_MAXREG_COUNT
	.align		4
        /*003c*/ 	.byte	0x03, 0x1b
        /*003e*/ 	.short	0x00ff


	//----- nvinfo : EIATTR_MERCURY_ISA_VERSION
	.align		4
        /*0040*/ 	.byte	0x03, 0x5f
        /*0042*/ 	.short	0x0101


	//----- nvinfo : EIATTR_VRC_CTA_INIT_COUNT
	.align		4
        /*0044*/ 	.byte	0x02, 0x4a
	.zero		1
	.zero		1


	//----- nvinfo : EIATTR_EXIT_INSTR_OFFSETS
	.align		4
        /*0048*/ 	.byte	0x04, 0x1c
        /*004a*/ 	.short	(.L_57 - .L_56)


	//   ....[0]....
.L_56:
        /*004c*/ 	.word	0x000000b0


	//----- nvinfo : EIATTR_CBANK_PARAM_SIZE
	.align		4
.L_57:
        /*0050*/ 	.byte	0x03, 0x19
        /*0052*/ 	.short	0x0018


	//----- nvinfo : EIATTR_PARAM_CBANK
	.align		4
        /*0054*/ 	.byte	0x04, 0x0a
        /*0056*/ 	.short	(.L_59 - .L_58)
	.align		4
.L_58:
        /*0058*/ 	.word	index@(.nv.constant0._Z28initializeDistOfSourceVertexPxiPb)
        /*005c*/ 	.short	0x0380
        /*005e*/ 	.short	0x0018


	//----- nvinfo : EIATTR_SW_WAR
	.align		4
.L_59:
        /*0060*/ 	.byte	0x04, 0x36
        /*0062*/ 	.short	(.L_61 - .L_60)
.L_60:
        /*0064*/ 	.word	0x00000008
.L_61:


//--------------------- .nv.info._Z10initializeiPxPbS0_ --------------------------
	.section	.nv.info._Z10initializeiPxPbS0_,"",@"SHT_CUDA_INFO"
	.sectionflags	@""
	.align	4


	//----- nvinfo : EIATTR_CUDA_API_VERSION
	.align		4
        /*0000*/ 	.byte	0x04, 0x37
        /*0002*/ 	.short	(.L_63 - .L_62)
.L_62:
        /*0004*/ 	.word	0x00000082


	//----- nvinfo : EIATTR_KPARAM_INFO
	.align		4
.L_63:
        /*0008*/ 	.byte	0x04, 0x17
        /*000a*/ 	.short	(.L_65 - .L_64)
.L_64:
        /*000c*/ 	.word	0x00000000
        /*0010*/ 	.short	0x0003
        /*0012*/ 	.short	0x0018
        /*0014*/ 	.byte	0x00, 0xf5, 0x21, 0x00


	//----- nvinfo : EIATTR_KPARAM_INFO
	.align		4
.L_65:
        /*0018*/ 	.byte	0x04, 0x17
        /*001a*/ 	.short	(.L_67 - .L_66)
.L_66:
        /*001c*/ 	.word	0x00000000
        /*0020*/ 	.short	0x0002
        /*0022*/ 	.short	0x0010
        /*0024*/ 	.byte	0x00, 0xf5, 0x21, 0x00


	//----- nvinfo : EIATTR_KPARAM_INFO
	.align		4
.L_67:
        /*0028*/ 	.byte	0x04, 0x17
        /*002a*/ 	.short	(.L_69 - .L_68)
.L_68:
        /*002c*/ 	.word	0x00000000
        /*0030*/ 	.short	0x0001
        /*0032*/ 	.short	0x0008
        /*0034*/ 	.byte	0x00, 0xf5, 0x21, 0x00


	//----- nvinfo : EIATTR_KPARAM_INFO
	.align		4
.L_69:
        /*0038*/ 	.byte	0x04, 0x17
        /*003a*/ 	.short	(.L_71 - .L_70)
.L_70:
        /*003c*/ 	.word	0x00000000
        /*0040*/ 	.short	0x0000
        /*0042*/ 	.short	0x0000
        /*0044*/ 	.byte	0x00, 0xf0, 0x11, 0x00


	//----- nvinfo : EIATTR_SPARSE_MMA_MASK
	.align		4
.L_71:
        /*0048*/ 	.byte	0x03, 0x50
        /*004a*/ 	.short	0x0000


	//----- nvinfo : EIATTR_MAXREG_COUNT
	.align		4
        /*004c*/ 	.byte	0x03, 0x1b
        /*004e*/ 	.short	0x00ff


	//----- nvinfo : EIATTR_MERCURY_ISA_VERSION
	.align		4
        /*0050*/ 	.byte	0x03, 0x5f
        /*0052*/ 	.short	0x0101


	//----- nvinfo : EIATTR_VRC_CTA_INIT_COUNT
	.align		4
        /*0054*/ 	.byte	0x02, 0x4a
	.zero		1
	.zero		1


	//----- nvinfo : EIATTR_EXIT_INSTR_OFFSETS
	.align		4
        /*0058*/ 	.byte	0x04, 0x1c
        /*005a*/ 	.short	(.L_73 - .L_72)


	//   ....[0]....
.L_72:
        /*005c*/ 	.word	0x00000070


	//   ....[1]....
        /*0060*/ 	.word	0x000001b0


	//----- nvinfo : EIATTR_CRS_STACK_SIZE
	.align		4
.L_73:
        /*0064*/ 	.byte	0x04, 0x1e
        /*0066*/ 	.short	(.L_75 - .L_74)
.L_74:
        /*0068*/ 	.word	0x00000000


	//----- nvinfo : EIATTR_CBANK_PARAM_SIZE
	.align		4
.L_75:
        /*006c*/ 	.byte	0x03, 0x19
        /*006e*/ 	.short	0x0020


	//----- nvinfo : EIATTR_PARAM_CBANK
	.align		4
        /*0070*/ 	.byte	0x04, 0x0a
        /*0072*/ 	.short	(.L_77 - .L_76)
	.align		4
.L_76:
        /*0074*/ 	.word	index@(.nv.constant0._Z10initializeiPxPbS0_)
        /*0078*/ 	.short	0x0380
        /*007a*/ 	.short	0x0020


	//----- nvinfo : EIATTR_SW_WAR
	.align		4
.L_77:
        /*007c*/ 	.byte	0x04, 0x36
        /*007e*/ 	.short	(.L_79 - .L_78)
.L_78:
        /*0080*/ 	.word	0x00000008
.L_79:


//--------------------- .nv.callgraph             --------------------------
	.section	.nv.callgraph,"",@"SHT_CUDA_CALLGRAPH"
	.align	4
	.sectionentsize	8
	.align		4
        /*0000*/ 	.word	0x00000000
	.align		4
        /*0004*/ 	.word	0xffffffff
	.align		4
        /*0008*/ 	.word	0x00000000
	.align		4
        /*000c*/ 	.word	0xfffffffe
	.align		4
        /*0010*/ 	.word	0x00000000
	.align		4
        /*0014*/ 	.word	0xfffffffd
	.align		4
        /*0018*/ 	.word	0x00000000
	.align		4
        /*001c*/ 	.word	0xfffffffc


//--------------------- .text._Z10relaxEdgesiPKiS0_PKxPxPbS4_S4_ --------------------------
	.section	.text._Z10relaxEdgesiPKiS0_PKxPxPbS4_S4_,"ax",@progbits
	.align	128
        .global         _Z10relaxEdgesiPKiS0_PKxPxPbS4_S4_
        .type           _Z10relaxEdgesiPKiS0_PKxPxPbS4_S4_,@function
        .size           _Z10relaxEdgesiPKiS0_PKxPxPbS4_S4_,(.L_x_10 - _Z10relaxEdgesiPKiS0_PKxPxPbS4_S4_)
        .other          _Z10relaxEdgesiPKiS0_PKxPxPbS4_S4_,@"STO_CUDA_ENTRY STV_DEFAULT"
_Z10relaxEdgesiPKiS0_PKxPxPbS4_S4_:
.text._Z10relaxEdgesiPKiS0_PKxPxPbS4_S4_:
[----:B------:R-:W-:Y:S01]  /*0000*/  LDC R1, c[0x0][0x37c] ;  /* 0x0000df00ff017b82 */ /* 0x000fe20000000800 */
[----:B------:R-:W0:Y:S07]  /*0010*/  S2R R12, SR_TID.Y ;  /* 0x00000000000c7919 */ /* 0x000e2e0000002200 */
[----:B------:R-:W0:Y:S01]  /*0020*/  S2UR UR4, SR_CTAID.X ;  /* 0x00000000000479c3 */ /* 0x000e220000002500 */
[----:B------:R-:W1:Y:S07]  /*0030*/  LDCU UR5, c[0x0][0x380] ;  /* 0x00007000ff0577ac */ /* 0x000e6e0008000800 */
[----:B------:R-:W0:Y:S02]  /*0040*/  LDC R13, c[0x0][0x364] ;  /* 0x0000d900ff0d7b82 */ /* 0x000e240000000800 */
[----:B0-----:R-:W-:-:S05]  /*0050*/  IMAD R12, R13, UR4, R12 ;  /* 0x000000040d0c7c24 */ /* 0x001fca000f8e020c */
[----:B-1----:R-:W-:-:S13]  /*0060*/  ISETP.GE.AND P0, PT, R12, UR5, PT ;  /* 0x000000050c007c0c */ /* 0x002fda000bf06270 */
[----:B------:R-:W-:Y:S05]  /*0070*/  @P0 EXIT ;  /* 0x000000000000094d */ /* 0x000fea0003800000 */
[----:B------:R-:W0:Y:S01]  /*0080*/  S2R R0, SR_TID.X ;  /* 0x0000000000007919 */ /* 0x000e220000002100 */
[----:B------:R-:W1:Y:S01]  /*0090*/  LDCU UR4, c[0x0][0x360] ;  /* 0x00006c00ff0477ac */ /* 0x000e620008000800 */
[----:B------:R-:W2:Y:S01]  /*00a0*/  LDCU UR5, c[0x0][0x370] ;  /* 0x00006e00ff0577ac */ /* 0x000ea20008000800 */
[----:B------:R-:W3:Y:S01]  /*00b0*/  LDCU.64 UR6, c[0x0][0x358] ;  /* 0x00006b00ff0677ac */ /* 0x000ee20008000a00 */
[----:B------:R-:W4:Y:S01]  /*00c0*/  LDCU.64 UR10, c[0x0][0x3b0] ;  /* 0x00007600ff0a77ac */ /* 0x000f220008000a00 */
[----:B-12---:R-:W-:-:S07]  /*00d0*/  IMAD R13, R13, UR5, RZ ;  /* 0x000000050d0d7c24 */ /* 0x006fce000f8e02ff */
.L_x_5:
[----:B-1----:R-:W1:Y:S02]  /*00e0*/  LDCU.64 UR8, c[0x0][0x3a8] ;  /* 0x00007500ff0877ac */ /* 0x002e640008000a00 */
[----:B-1----:R-:W-:-:S04]  /*00f0*/  IADD3 R4, P0, PT, R12, UR8, RZ ;  /* 0x000000080c047c10 */ /* 0x002fc8000ff1e0ff */
[----:B------:R-:W-:-:S05]  /*0100*/  LEA.HI.X.SX32 R5, R12, UR9, 0x1, P0 ;  /* 0x000000090c057c11 */ /* 0x000fca00080f0eff */
[----:B---3--:R-:W2:Y:S01]  /*0110*/  LDG.E.U8 R2, desc[UR6][R4.64] ;  /* 0x0000000604027981 */ /* 0x008ea2000c1e1100 */
[----:B------:R-:W-:Y:S01]  /*0120*/  BSSY.RECONVERGENT B0, `(.L_x_0) ;  /* 0x000002a000007945 */ /* 0x000fe20003800200 */
[----:B--2---:R-:W-:-:S13]  /*0130*/  ISETP.NE.AND P0, PT, R2, RZ, PT ;  /* 0x000000ff0200720c */ /* 0x004fda0003f05270 */
[----:B------:R-:W-:Y:S05]  /*0140*/  @!P0 BRA `(.L_x_1) ;  /* 0x00000000009c8947 */ /* 0x000fea0003800000 */
[----:B------:R-:W1:Y:S01]  /*0150*/  LDC.64 R2, c[0x0][0x388] ;  /* 0x0000e200ff027b82 */ /* 0x000e620000000a00 */
[----:B------:R-:W-:Y:S05]  /*0160*/  WARPSYNC.ALL ;  /* 0x0000000000007948 */ /* 0x000fea0003800000 */
[----:B-1----:R-:W-:-:S05]  /*0170*/  IMAD.WIDE R2, R12, 0x4, R2 ;  /* 0x000000040c027825 */ /* 0x002fca00078e0202 */
[----:B------:R-:W0:Y:S04]  /*0180*/  LDG.E.CONSTANT R7, desc[UR6][R2.64] ;  /* 0x0000000602077981 */ /* 0x000e28000c1e9900 */
[----:B------:R-:W2:Y:S04]  /*0190*/  LDG.E.CONSTANT R16, desc[UR6][R2.64+0x4] ;  /* 0x0000040602107981 */ /* 0x000ea8000c1e9900 */
[----:B------:R1:W-:Y:S01]  /*01a0*/  STG.E.U8 desc[UR6][R4.64], RZ ;  /* 0x000000ff04007986 */ /* 0x0003e2000c101106 */
[----:B0-----:R-:W-:-:S05]  /*01b0*/  IMAD.IADD R17, R7, 0x1, R0 ;  /* 0x0000000107117824 */ /* 0x001fca00078e0200 */
[----:B--2---:R-:W-:-:S13]  /*01c0*/  ISETP.GE.AND P0, PT, R17, R16, PT ;  /* 0x000000101100720c */ /* 0x004fda0003f06270 */
[----:B-1----:R-:W-:Y:S05]  /*01d0*/  @P0 BRA `(.L_x_1) ;  /* 0x0000000000780947 */ /* 0x002fea0003800000 */
[----:B------:R-:W0:Y:S08]  /*01e0*/  LDC.64 R8, c[0x0][0x3a0] ;  /* 0x0000e800ff087b82 */ /* 0x000e300000000a00 */
[----:B------:R-:W1:Y:S08]  /*01f0*/  LDC.64 R2, c[0x0][0x3a0] ;  /* 0x0000e800ff027b82 */ /* 0x000e700000000a00 */
[----:B------:R-:W2:Y:S08]  /*0200*/  LDC.64 R4, c[0x0][0x390] ;  /* 0x0000e400ff047b82 */ /* 0x000eb00000000a00 */
[----:B------:R-:W3:Y:S01]  /*0210*/  LDC.64 R6, c[0x0][0x398] ;  /* 0x0000e600ff067b82 */ /* 0x000ee20000000a00 */
[----:B0-----:R-:W-:-:S07]  /*0220*/  IMAD.WIDE R8, R12, 0x8, R8 ;  /* 0x000000080c087825 */ /* 0x001fce00078e0208 */
.L_x_4:
[C---:B--2---:R-:W-:Y:S01]  /*0230*/  IMAD.WIDE R20, R17.reuse, 0x4, R4 ;  /* 0x0000000411147825 */ /* 0x044fe200078e0204 */
[----:B-1----:R-:W2:Y:S05]  /*0240*/  LDG.E.64 R10, desc[UR6][R8.64] ;  /* 0x00000006080a7981 */ /* 0x002eaa000c1e1b00 */
[----:B------:R-:W1:Y:S01]  /*0250*/  LDG.E.CONSTANT R21, desc[UR6][R20.64] ;  /* 0x0000000614157981 */ /* 0x000e62000c1e9900 */
[----:B---3--:R-:W-:-:S06]  /*0260*/  IMAD.WIDE R22, R17, 0x8, R6 ;  /* 0x0000000811167825 */ /* 0x008fcc00078e0206 */
[----:B------:R-:W2:Y:S01]  /*0270*/  LDG.E.64.CONSTANT R22, desc[UR6][R22.64] ;  /* 0x0000000616167981 */ /* 0x000ea2000c1e9b00 */
[----:B-1----:R-:W-:-:S05]  /*0280*/  IMAD.WIDE R14, R21, 0x8, R2 ;  /* 0x00000008150e7825 */ /* 0x002fca00078e0202 */
[----:B------:R-:W3:Y:S01]  /*0290*/  LDG.E.64 R18, desc[UR6][R14.64] ;  /* 0x000000060e127981 */ /* 0x000ee2000c1e1b00 */
[----:B--2---:R-:W-:-:S05]  /*02a0*/  IADD3 R24, P0, PT, R22, R10, RZ ;  /* 0x0000000a16187210 */ /* 0x004fca0007f1e0ff */
[----:B------:R-:W-:Y:S02]  /*02b0*/  IMAD.X R25, R23, 0x1, R11, P0 ;  /* 0x0000000117197824 */ /* 0x000fe400000e060b */
[----:B------:R-:W-:Y:S01]  /*02c0*/  VIADD R17, R17, UR4 ;  /* 0x0000000411117c36 */ /* 0x000fe20008000000 */
[----:B------:R-:W-:Y:S04]  /*02d0*/  BSSY.RECONVERGENT B1, `(.L_x_2) ;  /* 0x000000d000017945 */ /* 0x000fe80003800200 */
[----:B------:R-:W-:Y:S02]  /*02e0*/  ISETP.GE.AND P1, PT, R17, R16, PT ;  /* 0x000000101100720c */ /* 0x000fe40003f26270 */
[----:B---3--:R-:W-:-:S04]  /*02f0*/  ISETP.GE.U32.AND P0, PT, R24, R18, PT ;  /* 0x000000121800720c */ /* 0x008fc80003f06070 */
[----:B------:R-:W-:-:S13]  /*0300*/  ISETP.GE.AND.EX P0, PT, R25, R19, PT, P0 ;  /* 0x000000131900720c */ /* 0x000fda0003f06300 */
[----:B------:R-:W-:Y:S05]  /*0310*/  @P0 BRA `(.L_x_3) ;  /* 0x0000000000200947 */ /* 0x000fea0003800000 */
[----:B------:R-:W0:Y:S01]  /*0320*/  LDC.64 R10, c[0x0][0x3b8] ;  /* 0x0000ee00ff0a7b82 */ /* 0x000e220000000a00 */
[----:B------:R-:W-:Y:S01]  /*0330*/  IMAD.MOV.U32 R20, RZ, RZ, 0x1 ;  /* 0x00000001ff147424 */ /* 0x000fe200078e00ff */
[C---:B----4-:R-:W-:Y:S01]  /*0340*/  IADD3 R18, P0, PT, R21.reuse, UR10, RZ ;  /* 0x0000000a15127c10 */ /* 0x050fe2000ff1e0ff */
[----:B------:R1:W-:Y:S03]  /*0350*/  REDG.E.MIN.S64.STRONG.GPU desc[UR6][R14.64], R24 ;  /* 0x000000180e00798e */ /* 0x0003e6000c92e706 */
[----:B------:R-:W-:Y:S02]  /*0360*/  LEA.HI.X.SX32 R19, R21, UR11, 0x1, P0 ;  /* 0x0000000b15137c11 */ /* 0x000fe400080f0eff */
[----:B-1----:R-:W-:-:S05]  /*0370*/  PRMT R15, R20, 0x7610, R15 ;  /* 0x00007610140f7816 */ /* 0x002fca000000000f */
[----:B------:R1:W-:Y:S04]  /*0380*/  STG.E.U8 desc[UR6][R18.64], R15 ;  /* 0x0000000f12007986 */ /* 0x0003e8000c101106 */
[----:B0-----:R1:W-:Y:S02]  /*0390*/  STG.E.U8 desc[UR6][R10.64], R15 ;  /* 0x0000000f0a007986 */ /* 0x0013e4000c101106 */
.L_x_3:
[----:B----4-:R-:W-:Y:S05]  /*03a0*/  BSYNC.RECONVERGENT B1 ;  /* 0x0000000000017941 */ /* 0x010fea0003800200 */
.L_x_2:
[----:B------:R-:W-:Y:S05]  /*03b0*/  @!P1 BRA `(.L_x_4) ;  /* 0xfffffffc009c9947 */ /* 0x000fea000383ffff */
.L_x_1:
[----:B----4-:R-:W-:Y:S05]  /*03c0*/  BSYNC.RECONVERGENT B0 ;  /* 0x0000000000007941 */ /* 0x010fea0003800200 */
.L_x_0:
[----:B------:R-:W2:Y:S01]  /*03d0*/  LDCU UR5, c[0x0][0x380] ;  /* 0x00007000ff0577ac */ /* 0x000ea20008000800 */
[----:B------:R-:W-:-:S05]  /*03e0*/  IMAD.IADD R12, R13, 0x1, R12 ;  /* 0x000000010d0c7824 */ /* 0x000fca00078e020c */
[----:B--2---:R-:W-:-:S13]  /*03f0*/  ISETP.GE.AND P0, PT, R12, UR5, PT ;  /* 0x000000050c007c0c */ /* 0x004fda000bf06270 */
[----:B------:R-:W-:Y:S05]  /*0400*/  @!P0 BRA `(.L_x_5) ;  /* 0xfffffffc00348947 */ /* 0x000fea000383ffff */
[----:B------:R-:W-:Y:S05]  /*0410*/  EXIT ;  /* 0x000000000000794d */ /* 0x000fea0003800000 */
.L_x_6:
[----:B------:R-:W-:-:S00]  /*0420*/  BRA `(.L_x_6) ;  /* 0xfffffffc00fc7947 */ /* 0x000fc0000383ffff */
[----:B------:R-:W-:-:S00]  /*0430*/  NOP ;  /* 0x0000000000007918 */ /* 0x000fc00000000000 */
        /* <DEDUP_REMOVED lines=12> */
.L_x_10:


//--------------------- .text._Z28initializeDistOfSourceVertexPxiPb --------------------------
	.section	.text._Z28initializeDistOfSourceVertexPxiPb,"ax",@progbits
	.align	128
        .global         _Z28initializeDistOfSourceVertexPxiPb
        .type           _Z28initializeDistOfSourceVertexPxiPb,@function
        .size           _Z28initializeDistOfSourceVertexPxiPb,(.L_x_11 - _Z28initializeDistOfSourceVertexPxiPb)
        .other          _Z28initializeDistOfSourceVertexPxiPb,@"STO_CUDA_ENTRY STV_DEFAULT"
_Z28initializeDistOfSourceVertexPxiPb:
.text._Z28initializeDistOfSourceVertexPxiPb:
[----:B------:R-:W-:Y:S08]  /*0000*/  LDC R1, c[0x0][0x37c] ;  /* 0x0000df00ff017b82 */ /* 0x000ff00000000800 */
[----:B------:R-:W0:Y:S01]  /*0010*/  LDC R5, c[0x0][0x388] ;  /* 0x0000e200ff057b82 */ /* 0x000e220000000800 */
[----:B------:R-:W1:Y:S01]  /*0020*/  LDCU.64 UR4, c[0x0][0x358] ;  /* 0x00006b00ff0477ac */ /* 0x000e620008000a00 */
[----:B------:R-:W-:-:S06]  /*0030*/  HFMA2 R0, -RZ, RZ, 0, 5.9604644775390625e-08 ;  /* 0x00000001ff007431 */ /* 0x000fcc00000001ff */
[----:B------:R-:W0:Y:S08]  /*0040*/  LDC.64 R6, c[0x0][0x390] ;  /* 0x0000e400ff067b82 */ /* 0x000e300000000a00 */
[----:B------:R-:W2:Y:S01]  /*0050*/  LDC.64 R2, c[0x0][0x380] ;  /* 0x0000e000ff027b82 */ /* 0x000ea20000000a00 */
[C---:B0-----:R-:W-:Y:S01]  /*0060*/  IADD3 R4, P0, PT, R5.reuse, R6, RZ ;  /* 0x0000000605047210 */ /* 0x041fe20007f1e0ff */
[----:B--2---:R-:W-:-:S03]  /*0070*/  IMAD.WIDE R2, R5, 0x8, R2 ;  /* 0x0000000805027825 */ /* 0x004fc600078e0202 */
[----:B------:R-:W-:Y:S02]  /*0080*/  LEA.HI.X.SX32 R5, R5, R7, 0x1, P0 ;  /* 0x0000000705057211 */ /* 0x000fe400000f0eff */
[----:B-1----:R-:W-:Y:S04]  /*0090*/  STG.E.64 desc[UR4][R2.64], RZ ;  /* 0x000000ff02007986 */ /* 0x002fe8000c101b04 */
[----:B------:R-:W-:Y:S01]  /*00a0*/  STG.E.U8 desc[UR4][R4.64], R0 ;  /* 0x0000000004007986 */ /* 0x000fe2000c101104 */
[----:B------:R-:W-:Y:S05]  /*00b0*/  EXIT ;  /* 0x000000000000794d */ /* 0x000fea0003800000 */
.L_x_7:
        /* <DEDUP_REMOVED lines=12> */
.L_x_11:


//--------------------- .text._Z10initializeiPxPbS0_ --------------------------
	.section	.text._Z10initializeiPxPbS0_,"ax",@progbits
	.align	128
        .global         _Z10initializeiPxPbS0_
        .type           _Z10initializeiPxPbS0_,@function
        .size           _Z10initializeiPxPbS0_,(.L_x_12 - _Z10initializeiPxPbS0_)
        .other          _Z10initializeiPxPbS0_,@"STO_CUDA_ENTRY STV_DEFAULT"
_Z10initializeiPxPbS0_:
.text._Z10initializeiPxPbS0_:
[----:B------:R-:W-:Y:S01]  /*0000*/  LDC R1, c[0x0][0x37c] ;  /* 0x0000df00ff017b82 */ /* 0x000fe20000000800 */
[----:B------:R-:W0:Y:S07]  /*0010*/  S2R R0, SR_TID.X ;  /* 0x0000000000007919 */ /* 0x000e2e0000002100 */
[----:B------:R-:W0:Y:S01]  /*0020*/  S2UR UR4, SR_CTAID.X ;  /* 0x00000000000479c3 */ /* 0x000e220000002500 */
[----:B------:R-:W1:Y:S07]  /*0030*/  LDCU UR5, c[0x0][0x380] ;  /* 0x00007000ff0577ac */ /* 0x000e6e0008000800 */
[----:B------:R-:W0:Y:S02]  /*0040*/  LDC R13, c[0x0][0x360] ;  /* 0x0000d800ff0d7b82 */ /* 0x000e240000000800 */
[----:B0-----:R-:W-:-:S05]  /*0050*/  IMAD R0, R13, UR4, R0 ;  /* 0x000000040d007c24 */ /* 0x001fca000f8e0200 */
[----:B-1----:R-:W-:-:S13]  /*0060*/  ISETP.GE.AND P0, PT, R0, UR5, PT ;  /* 0x0000000500007c0c */ /* 0x002fda000bf06270 */
[----:B------:R-:W-:Y:S05]  /*0070*/  @P0 EXIT ;  /* 0x000000000000094d */ /* 0x000fea0003800000 */
[----:B------:R-:W0:Y:S01]  /*0080*/  LDC.64 R8, c[0x0][0x388] ;  /* 0x0000e200ff087b82 */ /* 0x000e220000000a00 */
[----:B------:R-:W1:Y:S01]  /*0090*/  LDCU UR4, c[0x0][0x370] ;  /* 0x00006e00ff0477ac */ /* 0x000e620008000800 */
[----:B------:R-:W2:Y:S01]  /*00a0*/  LDCU.64 UR6, c[0x0][0x358] ;  /* 0x00006b00ff0677ac */ /* 0x000ea20008000a00 */
[----:B------:R-:W3:Y:S01]  /*00b0*/  LDCU.128 UR8, c[0x0][0x390] ;  /* 0x00007200ff0877ac */ /* 0x000ee20008000c00 */
[----:B-1----:R-:W-:-:S07]  /*00c0*/  IMAD R13, R13, UR4, RZ ;  /* 0x000000040d0d7c24 */ /* 0x002fce000f8e02ff */
.L_x_8:
[----:B-1----:R-:W-:Y:S01]  /*00d0*/  SHF.R.S32.HI R7, RZ, 0x1f, R0 ;  /* 0x0000001fff077819 */ /* 0x002fe20000011400 */
[C---:B0-----:R-:W-:Y:S01]  /*00e0*/  IMAD.WIDE R2, R0.reuse, 0x8, R8 ;  /* 0x0000000800027825 */ /* 0x041fe200078e0208 */
[C---:B---3--:R-:W-:Y:S02]  /*00f0*/  IADD3 R4, P0, PT, R0.reuse, UR10, RZ ;  /* 0x0000000a00047c10 */ /* 0x048fe4000ff1e0ff */
[----:B------:R-:W-:Y:S01]  /*0100*/  IADD3 R6, P1, PT, R0, UR8, RZ ;  /* 0x0000000800067c10 */ /* 0x000fe2000ff3e0ff */
[----:B------:R-:W-:Y:S01]  /*0110*/  IMAD.MOV.U32 R10, RZ, RZ, -0x1 ;  /* 0xffffffffff0a7424 */ /* 0x000fe200078e00ff */
[C---:B------:R-:W-:Y:S01]  /*0120*/  IADD3.X R5, PT, PT, R7.reuse, UR11, RZ, P0, !PT ;  /* 0x0000000b07057c10 */ /* 0x040fe200087fe4ff */
[----:B------:R-:W-:Y:S01]  /*0130*/  IMAD.MOV.U32 R11, RZ, RZ, 0x7fffffff ;  /* 0x7fffffffff0b7424 */ /* 0x000fe200078e00ff */
[----:B------:R-:W-:Y:S01]  /*0140*/  IADD3.X R7, PT, PT, R7, UR9, RZ, P1, !PT ;  /* 0x0000000907077c10 */ /* 0x000fe20008ffe4ff */
[----:B------:R-:W-:-:S03]  /*0150*/  IMAD.IADD R0, R13, 0x1, R0 ;  /* 0x000000010d007824 */ /* 0x000fc600078e0200 */
[----:B--2---:R1:W-:Y:S02]  /*0160*/  STG.E.64 desc[UR6][R2.64], R10 ;  /* 0x0000000a02007986 */ /* 0x0043e4000c101b06 */
[----:B------:R-:W-:Y:S02]  /*0170*/  ISETP.GE.AND P0, PT, R0, UR5, PT ;  /* 0x0000000500007c0c */ /* 0x000fe4000bf06270 */
[----:B------:R1:W-:Y:S04]  /*0180*/  STG.E.U8 desc[UR6][R4.64], RZ ;  /* 0x000000ff04007986 */ /* 0x0003e8000c101106 */
[----:B------:R1:W-:Y:S07]  /*0190*/  STG.E.U8 desc[UR6][R6.64], RZ ;  /* 0x000000ff06007986 */ /* 0x0003ee000c101106 */
[----:B------:R-:W-:Y:S05]  /*01a0*/  @!P0 BRA `(.L_x_8) ;  /* 0xfffffffc00c88947 */ /* 0x000fea000383ffff */
[----:B------:R-:W-:Y:S05]  /*01b0*/  EXIT ;  /* 0x000000000000794d */ /* 0x000fea0003800000 */
.L_x_9:
        /* <DEDUP_REMOVED lines=12> */
.L_x_12:


//--------------------- .nv.shared.reserved.0     --------------------------
	.section	.nv.shared.reserved.0,"aw",@nobits
	.weak		__nv_reservedSMEM_offset_0_alias
	.size		__nv_reservedSMEM_offset_0_alias, 0, 64
	.other		__nv_reservedSMEM_offset_0_alias,@"STO_CUDA_RESERVED_SHARED STV_DEFAULT"
__nv_reservedSMEM_offset_0_alias:
	.zero		0
	.zero		64


//--------------------- .nv.constant0._Z10relaxEdgesiPKiS0_PKxPxPbS4_S4_ --------------------------
	.section	.nv.constant0._Z10relaxEdgesiPKiS0_PKxPxPbS4_S4_,"a",@progbits
	.sectionflags	@""
	.align	4
.nv.constant0._Z10relaxEdgesiPKiS0_PKxPxPbS4_S4_:
	.zero		960


//--------------------- .nv.constant0._Z28initializeDistOfSourceVertexPxiPb --------------------------
	.section	.nv.constant0._Z28initializeDistOfSourceVertexPxiPb,"a",@progbits
	.sectionflags	@""
	.align	4
.nv.constant0._Z28initializeDistOfSourceVertexPxiPb:
	.zero		920


//--------------------- .nv.constant0._Z10initializeiPxPbS0_ --------------------------
	.section	.nv.constant0._Z10initializeiPxPbS0_,"a",@progbits
	.sectionflags	@""
	.align	4
.nv.constant0._Z10initializeiPxPbS0_:
	.zero		928


//--------------------- SYMBOLS --------------------------

	.type		.nv.reservedSmem.offset0,@object
	.size		.nv.reservedSmem.offset0,0x4
